//
// Generated by NVIDIA NVVM Compiler
//
// Compiler Build ID: CL-36424714
// Cuda compilation tools, release 13.0, V13.0.88
// Based on NVVM 20.0.0
//

.version 9.0
.target sm_100
.address_size 64

.const .align 4 .f32 w0_0_0;
.const .align 4 .f32 w0_0_1;
.const .align 4 .f32 w0_N_M;
.const .align 8 .b8 LOOKUP_INTERCEPT[128];
.const .align 4 .b8 LOOKUP_INITIAL[64];

.func  (.param .b32 func_retval0) _Z5j_0_0Pf(
	.param .b64 _Z5j_0_0Pf_param_0
)
{


	ret;

}
.func  (.param .b32 func_retval0) _Z5j_0_1Pf(
	.param .b64 _Z5j_0_1Pf_param_0
)
{


	ret;

}
	// .globl	_Z12setup_lookupPPFfPfES_
.visible .entry _Z12setup_lookupPPFfPfES_(
	.param .u64 .ptr .align 1 _Z12setup_lookupPPFfPfES__param_0,
	.param .u64 .ptr .align 1 _Z12setup_lookupPPFfPfES__param_1
)
{
	.reg .b32 	%f<3>;
	.reg .b64 	%rd<7>;

	ld.param.u64 	%rd1, [_Z12setup_lookupPPFfPfES__param_0];
	ld.param.u64 	%rd2, [_Z12setup_lookupPPFfPfES__param_1];
	cvta.to.global.u64 	%rd3, %rd2;
	cvta.to.global.u64 	%rd4, %rd1;
	mov.u64 	%rd5, _Z5j_0_0Pf;
	st.global.u64 	[%rd4], %rd5;
	mov.u64 	%rd6, _Z5j_0_1Pf;
	st.global.u64 	[%rd4+8], %rd6;
	ld.const.f32 	%f1, [w0_0_0];
	st.global.f32 	[%rd3], %f1;
	ld.const.f32 	%f2, [w0_0_1];
	st.global.f32 	[%rd3+4], %f2;
	ret;

}


// ===== COMPILED SASS (sm_100) =====

	.target	sm_100

	.elftype	@"ET_EXEC"


//--------------------- .note.nv.tkinfo           --------------------------
	.section	.note.nv.tkinfo,"",@"SHT_NOTE"
	.sectionflags	@"SHF_NOTE_NV_TKINFO"
	.tkinfo
        /*0018*/ 	.word	0x00000002
        /*0030*/ 	.string	""
        /*0030*/ 	.string	"ptxas"
        /*0030*/ 	.string	"Cuda compilation tools, release 13.0, V13.0.88"
        /*0030*/ 	.string	"Build cuda_13.0.r13.0/compiler.36424714_0"
        /*0030*/ 	.string	"-arch sm_100 -m 64 "



//--------------------- .note.nv.cuinfo           --------------------------
	.section	.note.nv.cuinfo,"",@"SHT_NOTE"
	.sectionflags	@"SHF_NOTE_NV_CUINFO"
        /*0018*/ 	.short	0x0002
        /*001a*/ 	.short	0x0064
        /*001c*/ 	.short	0x0082
	.zero		2


//--------------------- .nv.info                  --------------------------
	.section	.nv.info,"",@"SHT_CUDA_INFO"
	.align	4


	//----- nvinfo : EIATTR_REGCOUNT
	.align		4
        /*0000*/ 	.byte	0x04, 0x2f
        /*0002*/ 	.short	(.L_6 - .L_5)
	.align		4
.L_5:
        /*0004*/ 	.word	index@(_Z12setup_lookupPPFfPfES_)
        /*0008*/ 	.word	0x00000018


	//----- nvinfo : EIATTR_FRAME_SIZE
	.align		4
.L_6:
        /*000c*/ 	.byte	0x04, 0x11
        /*000e*/ 	.short	(.L_8 - .L_7)
	.align		4
.L_7:
        /*0010*/ 	.word	index@($_Z12setup_lookupPPFfPfES_$_Z5j_0_1Pf)
        /*0014*/ 	.word	0x00000000


	//----- nvinfo : EIATTR_FRAME_SIZE
	.align		4
.L_8:
        /*0018*/ 	.byte	0x04, 0x11
        /*001a*/ 	.short	(.L_10 - .L_9)
	.align		4
.L_9:
        /*001c*/ 	.word	index@($_Z12setup_lookupPPFfPfES_$_Z5j_0_0Pf)
        /*0020*/ 	.word	0x00000000


	//----- nvinfo : EIATTR_FRAME_SIZE
	.align		4
.L_10:
        /*0024*/ 	.byte	0x04, 0x11
        /*0026*/ 	.short	(.L_12 - .L_11)
	.align		4
.L_11:
        /*0028*/ 	.word	index@(_Z12setup_lookupPPFfPfES_)
        /*002c*/ 	.word	0x00000000


	//----- nvinfo : EIATTR_MIN_STACK_SIZE
	.align		4
.L_12:
        /*0030*/ 	.byte	0x04, 0x12
        /*0032*/ 	.short	(.L_14 - .L_13)
	.align		4
.L_13:
        /*0034*/ 	.word	index@(_Z12setup_lookupPPFfPfES_)
        /*0038*/ 	.word	0x00000000
.L_14:


//--------------------- .nv.compat                --------------------------
	.section	.nv.compat,"",@"SHT_CUDA_COMPAT_INFO"
	.align	4
        /*0000*/ 	.byte	0x02, 0x09, 0x00, 0x00, 0x02, 0x02, 0x01, 0x00, 0x02, 0x05, 0x05, 0x00, 0x03, 0x07, 0x01, 0x01
        /*0010*/ 	.byte	0x02, 0x03, 0x00, 0x00, 0x02, 0x06, 0x01, 0x00, 0x04, 0x0b, 0x08, 0x00, 0x09, 0x00, 0x00, 0x00
        /*0020*/ 	.byte	0x00, 0x00, 0x00, 0x00


//--------------------- .nv.info._Z12setup_lookupPPFfPfES_ --------------------------
	.section	.nv.info._Z12setup_lookupPPFfPfES_,"",@"SHT_CUDA_INFO"
	.sectionflags	@""
	.align	4


	//----- nvinfo : EIATTR_CUDA_API_VERSION
	.align		4
        /*0000*/ 	.byte	0x04, 0x37
        /*0002*/ 	.short	(.L_16 - .L_15)
.L_15:
        /*0004*/ 	.word	0x00000082


	//----- nvinfo : EIATTR_KPARAM_INFO
	.align		4
.L_16:
        /*0008*/ 	.byte	0x04, 0x17
        /*000a*/ 	.short	(.L_18 - .L_17)
.L_17:
        /*000c*/ 	.word	0x00000000
        /*0010*/ 	.short	0x0001
        /*0012*/ 	.short	0x0008
        /*0014*/ 	.byte	0x00, 0xf5, 0x21, 0x00


	//----- nvinfo : EIATTR_KPARAM_INFO
	.align		4
.L_18:
        /*0018*/ 	.byte	0x04, 0x17
        /*001a*/ 	.short	(.L_20 - .L_19)
.L_19:
        /*001c*/ 	.word	0x00000000
        /*0020*/ 	.short	0x0000
        /*0022*/ 	.short	0x0000
        /*0024*/ 	.byte	0x00, 0xf5, 0x21, 0x00


	//----- nvinfo : EIATTR_SPARSE_MMA_MASK
	.align		4
.L_20:
        /*0028*/ 	.byte	0x03, 0x50
        /*002a*/ 	.short	0x0000


	//----- nvinfo : EIATTR_MAXREG_COUNT
	.align		4
        /*002c*/ 	.byte	0x03, 0x1b
        /*002e*/ 	.short	0x00ff


	//----- nvinfo : EIATTR_MERCURY_ISA_VERSION
	.align		4
        /*0030*/ 	.byte	0x03, 0x5f
        /*0032*/ 	.short	0x0101


	//----- nvinfo : EIATTR_VRC_CTA_INIT_COUNT
	.align		4
        /*0034*/ 	.byte	0x02, 0x4a
	.zero		1
	.zero		1


	//----- nvinfo : EIATTR_EXIT_INSTR_OFFSETS
	.align		4
        /*0038*/ 	.byte	0x04, 0x1c
        /*003a*/ 	.short	(.L_22 - .L_21)


	//   ....[0]....
.L_21:
        /*003c*/ 	.word	0x000000f0


	//----- nvinfo : EIATTR_CBANK_PARAM_SIZE
	.align		4
.L_22:
        /*0040*/ 	.byte	0x03, 0x19
        /*0042*/ 	.short	0x0010


	//----- nvinfo : EIATTR_PARAM_CBANK
	.align		4
        /*0044*/ 	.byte	0x04, 0x0a
        /*0046*/ 	.short	(.L_24 - .L_23)
	.align		4
.L_23:
        /*0048*/ 	.word	index@(.nv.constant0._Z12setup_lookupPPFfPfES_)
        /*004c*/ 	.short	0x0380
        /*004e*/ 	.short	0x0010


	//----- nvinfo : EIATTR_SW_WAR
	.align		4
.L_24:
        /*0050*/ 	.byte	0x04, 0x36
        /*0052*/ 	.short	(.L_26 - .L_25)
.L_25:
        /*0054*/ 	.word	0x00000008
.L_26:


//--------------------- .nv.callgraph             --------------------------
	.section	.nv.callgraph,"",@"SHT_CUDA_CALLGRAPH"
	.align	4
	.sectionentsize	8
	.align		4
        /*0000*/ 	.word	0x00000000
	.align		4
        /*0004*/ 	.word	0xffffffff
	.align		4
        /*0008*/ 	.word	0x00000000
	.align		4
        /*000c*/ 	.word	0xfffffffe
	.align		4
        /*0010*/ 	.word	0x00000000
	.align		4
        /*0014*/ 	.word	0xfffffffd
	.align		4
        /*0018*/ 	.word	0x00000000
	.align		4
        /*001c*/ 	.word	0xfffffffc


//--------------------- .nv.constant3             --------------------------
	.section	.nv.constant3,"a",@progbits
	.align	8
.nv.constant3:
	.type		w0_0_0,@object
	.size		w0_0_0,(w0_0_1 - w0_0_0)
w0_0_0:
	.zero		4
	.type		w0_0_1,@object
	.size		w0_0_1,(w0_N_M - w0_0_1)
w0_0_1:
	.zero		4
	.type		w0_N_M,@object
	.size		w0_N_M,(.L_2 - w0_N_M)
w0_N_M:
	.zero		4
.L_2:
	.zero		4
	.type		LOOKUP_INTERCEPT,@object
	.size		LOOKUP_INTERCEPT,(LOOKUP_INITIAL - LOOKUP_INTERCEPT)
LOOKUP_INTERCEPT:
	.zero		128
	.type		LOOKUP_INITIAL,@object
	.size		LOOKUP_INITIAL,(.L_4 - LOOKUP_INITIAL)
LOOKUP_INITIAL:
	.zero		64
.L_4:


//--------------------- .text._Z12setup_lookupPPFfPfES_ --------------------------
	.section	.text._Z12setup_lookupPPFfPfES_,"ax",@progbits
	.align	128
        .global         _Z12setup_lookupPPFfPfES_
        .type           _Z12setup_lookupPPFfPfES_,@function
        .size           _Z12setup_lookupPPFfPfES_,(.L_x_2 - _Z12setup_lookupPPFfPfES_)
        .other          _Z12setup_lookupPPFfPfES_,@"STO_CUDA_ENTRY STV_DEFAULT"
_Z12setup_lookupPPFfPfES_:
.text._Z12setup_lookupPPFfPfES_:
[----:B------:R-:W-:Y:S08]  /*0000*/  LDC R1, c[0x0][0x37c] ;  /* 0x0000df00ff017b82 */ /* 0x000ff00000000800 */
[----:B------:R-:W0:Y:S01]  /*0010*/  LDC.64 R4, c[0x0][0x380] ;  /* 0x0000e000ff047b82 */ /* 0x000e220000000a00 */
[----:B------:R-:W0:Y:S01]  /*0020*/  LDCU.64 UR4, c[0x0][0x358] ;  /* 0x00006b00ff0477ac */ /* 0x000e220008000a00 */
[----:B------:R-:W-:Y:S01]  /*0030*/  HFMA2 R3, -RZ, RZ, 0, 0 ;  /* 0x00000000ff037431 */ /* 0x000fe200000001ff */
[----:B------:R-:W-:Y:S01]  /*0040*/  MOV R7, RZ ;  /* 0x000000ff00077202 */ /* 0x000fe20000000f00 */
[----:B------:R-:W-:Y:S01]  /*0050*/  UMOV UR6, 0x100 ;  /* 0x0000010000067882 */ /* 0x000fe20000000000 */
[----:B------:R-:W-:Y:S01]  /*0060*/  UMOV UR7, 0x110 ;  /* 0x0000011000077882 */ /* 0x000fe20000000000 */
[----:B------:R-:W-:-:S02]  /*0070*/  IMAD.U32 R2, RZ, RZ, UR6 ;  /* 0x00000006ff027e24 */ /* 0x000fc4000f8e00ff */
[----:B------:R-:W1:Y:S01]  /*0080*/  LDC.64 R8, c[0x0][0x388] ;  /* 0x0000e200ff087b82 */ /* 0x000e620000000a00 */
[----:B------:R-:W-:-:S07]  /*0090*/  IMAD.U32 R6, RZ, RZ, UR7 ;  /* 0x00000007ff067e24 */ /* 0x000fce000f8e00ff */
[----:B------:R-:W1:Y:S01]  /*00a0*/  LDC.64 R10, c[0x3][RZ] ;  /* 0x00c00000ff0a7b82 */ /* 0x000e620000000a00 */
[----:B0-----:R-:W-:Y:S04]  /*00b0*/  STG.E.64 desc[UR4][R4.64], R2 ;  /* 0x0000000204007986 */ /* 0x001fe8000c101b04 */
[----:B------:R-:W-:Y:S04]  /*00c0*/  STG.E.64 desc[UR4][R4.64+0x8], R6 ;  /* 0x0000080604007986 */ /* 0x000fe8000c101b04 */
[----:B-1----:R-:W-:Y:S04]  /*00d0*/  STG.E desc[UR4][R8.64], R10 ;  /* 0x0000000a08007986 */ /* 0x002fe8000c101904 */
[----:B------:R-:W-:Y:S01]  /*00e0*/  STG.E desc[UR4][R8.64+0x4], R11 ;  /* 0x0000040b08007986 */ /* 0x000fe2000c101904 */
[----:B------:R-:W-:Y:S05]  /*00f0*/  EXIT ;  /* 0x000000000000794d */ /* 0x000fea0003800000 */
        .type           $_Z12setup_lookupPPFfPfES_$_Z5j_0_0Pf,@function
        .size           $_Z12setup_lookupPPFfPfES_$_Z5j_0_0Pf,($_Z12setup_lookupPPFfPfES_$_Z5j_0_1Pf - $_Z12setup_lookupPPFfPfES_$_Z5j_0_0Pf)
$_Z12setup_lookupPPFfPfES_$_Z5j_0_0Pf:
[----:B------:R-:W-:Y:S05]  /*0100*/  RET.REL.NODEC R20 `(_Z12setup_lookupPPFfPfES_) ;  /* 0xfffffffc14bc7950 */ /* 0x000fea0003c3ffff */
        .type           $_Z12setup_lookupPPFfPfES_$_Z5j_0_1Pf,@function
        .size           $_Z12setup_lookupPPFfPfES_$_Z5j_0_1Pf,(.L_x_2 - $_Z12setup_lookupPPFfPfES_$_Z5j_0_1Pf)
$_Z12setup_lookupPPFfPfES_$_Z5j_0_1Pf:
[----:B------:R-:W-:Y:S05]  /*0110*/  RET.REL.NODEC R20 `(_Z12setup_lookupPPFfPfES_) ;  /* 0xfffffffc14b87950 */ /* 0x000fea0003c3ffff */
.L_x_0:
[----:B------:R-:W-:-:S00]  /*0120*/  BRA `(.L_x_0) ;  /* 0xfffffffc00fc7947 */ /* 0x000fc0000383ffff */
[----:B------:R-:W-:-:S00]  /*0130*/  NOP ;  /* 0x0000000000007918 */ /* 0x000fc00000000000 */
        /* <DEDUP_REMOVED lines=12> */
.L_x_2:


//--------------------- .nv.shared.reserved.0     --------------------------
	.section	.nv.shared.reserved.0,"aw",@nobits
	.weak		__nv_reservedSMEM_offset_0_alias
	.size		__nv_reservedSMEM_offset_0_alias, 0, 64
	.other		__nv_reservedSMEM_offset_0_alias,@"STO_CUDA_RESERVED_SHARED STV_DEFAULT"
__nv_reservedSMEM_offset_0_alias:
	.zero		0
	.zero		64


//--------------------- .nv.constant0._Z12setup_lookupPPFfPfES_ --------------------------
	.section	.nv.constant0._Z12setup_lookupPPFfPfES_,"a",@progbits
	.sectionflags	@""
	.align	4
.nv.constant0._Z12setup_lookupPPFfPfES_:
	.zero		912


//--------------------- SYMBOLS --------------------------

	.type		.nv.reservedSmem.offset0,@object
	.size		.nv.reservedSmem.offset0,0x4
